//
// Generated by NVIDIA NVVM Compiler
//
// Compiler Build ID: CL-36424714
// Cuda compilation tools, release 13.0, V13.0.88
// Based on NVVM 20.0.0
//

.version 9.0
.target sm_100
.address_size 64

	// .globl	_Z12matrixMulGPUPfS_S_iii
// _ZZ12matrixMulGPUPfS_S_iiiE3Ads has been demoted
// _ZZ12matrixMulGPUPfS_S_iiiE3Bds has been demoted

.visible .entry _Z12matrixMulGPUPfS_S_iii(
	.param .u64 .ptr .align 1 _Z12matrixMulGPUPfS_S_iii_param_0,
	.param .u64 .ptr .align 1 _Z12matrixMulGPUPfS_S_iii_param_1,
	.param .u64 .ptr .align 1 _Z12matrixMulGPUPfS_S_iii_param_2,
	.param .u32 _Z12matrixMulGPUPfS_S_iii_param_3,
	.param .u32 _Z12matrixMulGPUPfS_S_iii_param_4,
	.param .u32 _Z12matrixMulGPUPfS_S_iii_param_5
)
{
	.reg .pred 	%p<12>;
	.reg .b32 	%r<42>;
	.reg .b32 	%f<63>;
	.reg .b64 	%rd<13>;
	// demoted variable
	.shared .align 4 .b8 _ZZ12matrixMulGPUPfS_S_iiiE3Ads[1024];
	// demoted variable
	.shared .align 4 .b8 _ZZ12matrixMulGPUPfS_S_iiiE3Bds[1024];
	ld.param.u64 	%rd4, [_Z12matrixMulGPUPfS_S_iii_param_0];
	ld.param.u64 	%rd5, [_Z12matrixMulGPUPfS_S_iii_param_1];
	ld.param.u64 	%rd6, [_Z12matrixMulGPUPfS_S_iii_param_2];
	ld.param.u32 	%r23, [_Z12matrixMulGPUPfS_S_iii_param_3];
	ld.param.u32 	%r24, [_Z12matrixMulGPUPfS_S_iii_param_4];
	ld.param.u32 	%r25, [_Z12matrixMulGPUPfS_S_iii_param_5];
	mov.u32 	%r26, %ctaid.x;
	mov.u32 	%r27, %ctaid.y;
	mov.u32 	%r40, %tid.x;
	mov.u32 	%r38, %tid.y;
	mov.u32 	%r28, %ntid.y;
	mad.lo.s32 	%r3, %r27, %r28, %r38;
	mov.u32 	%r29, %ntid.x;
	mad.lo.s32 	%r4, %r26, %r29, %r40;
	setp.lt.s32 	%p1, %r24, 1;
	mov.f32 	%f62, 0f00000000;
	@%p1 bra 	$L__BB0_7;
	shl.b32 	%r30, %r38, 6;
	mov.u32 	%r31, _ZZ12matrixMulGPUPfS_S_iiiE3Ads;
	add.s32 	%r5, %r31, %r30;
	shl.b32 	%r32, %r40, 2;
	add.s32 	%r6, %r5, %r32;
	mov.u32 	%r33, _ZZ12matrixMulGPUPfS_S_iiiE3Bds;
	add.s32 	%r8, %r33, %r32;
	add.s32 	%r7, %r8, %r30;
	add.s32 	%r34, %r24, -1;
	shr.u32 	%r35, %r34, 4;
	mad.lo.s32 	%r41, %r24, %r3, %r40;
	mad.lo.s32 	%r39, %r38, %r25, %r4;
	shl.b32 	%r11, %r25, 4;
	neg.s32 	%r37, %r35;
	cvta.to.global.u64 	%rd1, %rd4;
	cvta.to.global.u64 	%rd2, %rd5;
	mov.f32 	%f62, 0f00000000;
$L__BB0_2:
	setp.ge.s32 	%p2, %r3, %r23;
	mul.wide.s32 	%rd7, %r41, 4;
	add.s64 	%rd3, %rd1, %rd7;
	setp.ge.s32 	%p3, %r40, %r24;
	mov.f32 	%f60, 0f00000000;
	or.pred  	%p4, %p2, %p3;
	@%p4 bra 	$L__BB0_4;
	ld.global.f32 	%f60, [%rd3];
$L__BB0_4:
	setp.ge.s32 	%p5, %r4, %r25;
	st.shared.f32 	[%r6], %f60;
	setp.ge.s32 	%p6, %r38, %r24;
	mov.f32 	%f61, 0f00000000;
	or.pred  	%p7, %p5, %p6;
	@%p7 bra 	$L__BB0_6;
	mul.wide.s32 	%rd8, %r39, 4;
	add.s64 	%rd9, %rd2, %rd8;
	ld.global.f32 	%f61, [%rd9];
$L__BB0_6:
	st.shared.f32 	[%r7], %f61;
	bar.sync 	0;
	ld.shared.f32 	%f12, [%r5];
	ld.shared.f32 	%f13, [%r8];
	fma.rn.f32 	%f14, %f12, %f13, %f62;
	ld.shared.f32 	%f15, [%r5+4];
	ld.shared.f32 	%f16, [%r8+64];
	fma.rn.f32 	%f17, %f15, %f16, %f14;
	ld.shared.f32 	%f18, [%r5+8];
	ld.shared.f32 	%f19, [%r8+128];
	fma.rn.f32 	%f20, %f18, %f19, %f17;
	ld.shared.f32 	%f21, [%r5+12];
	ld.shared.f32 	%f22, [%r8+192];
	fma.rn.f32 	%f23, %f21, %f22, %f20;
	ld.shared.f32 	%f24, [%r5+16];
	ld.shared.f32 	%f25, [%r8+256];
	fma.rn.f32 	%f26, %f24, %f25, %f23;
	ld.shared.f32 	%f27, [%r5+20];
	ld.shared.f32 	%f28, [%r8+320];
	fma.rn.f32 	%f29, %f27, %f28, %f26;
	ld.shared.f32 	%f30, [%r5+24];
	ld.shared.f32 	%f31, [%r8+384];
	fma.rn.f32 	%f32, %f30, %f31, %f29;
	ld.shared.f32 	%f33, [%r5+28];
	ld.shared.f32 	%f34, [%r8+448];
	fma.rn.f32 	%f35, %f33, %f34, %f32;
	ld.shared.f32 	%f36, [%r5+32];
	ld.shared.f32 	%f37, [%r8+512];
	fma.rn.f32 	%f38, %f36, %f37, %f35;
	ld.shared.f32 	%f39, [%r5+36];
	ld.shared.f32 	%f40, [%r8+576];
	fma.rn.f32 	%f41, %f39, %f40, %f38;
	ld.shared.f32 	%f42, [%r5+40];
	ld.shared.f32 	%f43, [%r8+640];
	fma.rn.f32 	%f44, %f42, %f43, %f41;
	ld.shared.f32 	%f45, [%r5+44];
	ld.shared.f32 	%f46, [%r8+704];
	fma.rn.f32 	%f47, %f45, %f46, %f44;
	ld.shared.f32 	%f48, [%r5+48];
	ld.shared.f32 	%f49, [%r8+768];
	fma.rn.f32 	%f50, %f48, %f49, %f47;
	ld.shared.f32 	%f51, [%r5+52];
	ld.shared.f32 	%f52, [%r8+832];
	fma.rn.f32 	%f53, %f51, %f52, %f50;
	ld.shared.f32 	%f54, [%r5+56];
	ld.shared.f32 	%f55, [%r8+896];
	fma.rn.f32 	%f56, %f54, %f55, %f53;
	ld.shared.f32 	%f57, [%r5+60];
	ld.shared.f32 	%f58, [%r8+960];
	fma.rn.f32 	%f62, %f57, %f58, %f56;
	bar.sync 	0;
	add.s32 	%r41, %r41, 16;
	add.s32 	%r40, %r40, 16;
	add.s32 	%r39, %r39, %r11;
	add.s32 	%r38, %r38, 16;
	add.s32 	%r37, %r37, 1;
	setp.ne.s32 	%p8, %r37, 1;
	@%p8 bra 	$L__BB0_2;
$L__BB0_7:
	setp.ge.s32 	%p9, %r3, %r23;
	setp.ge.s32 	%p10, %r4, %r25;
	or.pred  	%p11, %p9, %p10;
	@%p11 bra 	$L__BB0_9;
	mad.lo.s32 	%r36, %r25, %r3, %r4;
	cvta.to.global.u64 	%rd10, %rd6;
	mul.wide.s32 	%rd11, %r36, 4;
	add.s64 	%rd12, %rd10, %rd11;
	st.global.f32 	[%rd12], %f62;
$L__BB0_9:
	ret;

}


// ===== COMPILED SASS (sm_100) =====

	.target	sm_100

	.elftype	@"ET_EXEC"


//--------------------- .note.nv.tkinfo           --------------------------
	.section	.note.nv.tkinfo,"",@"SHT_NOTE"
	.sectionflags	@"SHF_NOTE_NV_TKINFO"
	.tkinfo
        /*0018*/ 	.word	0x00000002
        /*0030*/ 	.string	""
        /*0030*/ 	.string	"ptxas"
        /*0030*/ 	.string	"Cuda compilation tools, release 13.0, V13.0.88"
        /*0030*/ 	.string	"Build cuda_13.0.r13.0/compiler.36424714_0"
        /*0030*/ 	.string	"-arch sm_100 -m 64 "



//--------------------- .note.nv.cuinfo           --------------------------
	.section	.note.nv.cuinfo,"",@"SHT_NOTE"
	.sectionflags	@"SHF_NOTE_NV_CUINFO"
        /*0018*/ 	.short	0x0002
        /*001a*/ 	.short	0x0064
        /*001c*/ 	.short	0x0082
	.zero		2


//--------------------- .nv.info                  --------------------------
	.section	.nv.info,"",@"SHT_CUDA_INFO"
	.align	4


	//----- nvinfo : EIATTR_REGCOUNT
	.align		4
        /*0000*/ 	.byte	0x04, 0x2f
        /*0002*/ 	.short	(.L_1 - .L_0)
	.align		4
.L_0:
        /*0004*/ 	.word	index@(_Z12matrixMulGPUPfS_S_iii)
        /*0008*/ 	.word	0x00000020


	//----- nvinfo : EIATTR_FRAME_SIZE
	.align		4
.L_1:
        /*000c*/ 	.byte	0x04, 0x11
        /*000e*/ 	.short	(.L_3 - .L_2)
	.align		4
.L_2:
        /*0010*/ 	.word	index@(_Z12matrixMulGPUPfS_S_iii)
        /*0014*/ 	.word	0x00000000


	//----- nvinfo : EIATTR_MIN_STACK_SIZE
	.align		4
.L_3:
        /*0018*/ 	.byte	0x04, 0x12
        /*001a*/ 	.short	(.L_5 - .L_4)
	.align		4
.L_4:
        /*001c*/ 	.word	index@(_Z12matrixMulGPUPfS_S_iii)
        /*0020*/ 	.word	0x00000000
.L_5:


//--------------------- .nv.compat                --------------------------
	.section	.nv.compat,"",@"SHT_CUDA_COMPAT_INFO"
	.align	4
        /*0000*/ 	.byte	0x02, 0x09, 0x00, 0x00, 0x02, 0x02, 0x01, 0x00, 0x02, 0x05, 0x05, 0x00, 0x03, 0x07, 0x01, 0x01
        /*0010*/ 	.byte	0x02, 0x03, 0x00, 0x00, 0x02, 0x06, 0x01, 0x00, 0x04, 0x0b, 0x08, 0x00, 0x09, 0x00, 0x00, 0x00
        /*0020*/ 	.byte	0x00, 0x00, 0x00, 0x00


//--------------------- .nv.info._Z12matrixMulGPUPfS_S_iii --------------------------
	.section	.nv.info._Z12matrixMulGPUPfS_S_iii,"",@"SHT_CUDA_INFO"
	.sectionflags	@""
	.align	4


	//----- nvinfo : EIATTR_CUDA_API_VERSION
	.align		4
        /*0000*/ 	.byte	0x04, 0x37
        /*0002*/ 	.short	(.L_7 - .L_6)
.L_6:
        /*0004*/ 	.word	0x00000082


	//----- nvinfo : EIATTR_KPARAM_INFO
	.align		4
.L_7:
        /*0008*/ 	.byte	0x04, 0x17
        /*000a*/ 	.short	(.L_9 - .L_8)
.L_8:
        /*000c*/ 	.word	0x00000000
        /*0010*/ 	.short	0x0005
        /*0012*/ 	.short	0x0020
        /*0014*/ 	.byte	0x00, 0xf0, 0x11, 0x00


	//----- nvinfo : EIATTR_KPARAM_INFO
	.align		4
.L_9:
        /*0018*/ 	.byte	0x04, 0x17
        /*001a*/ 	.short	(.L_11 - .L_10)
.L_10:
        /*001c*/ 	.word	0x00000000
        /*0020*/ 	.short	0x0004
        /*0022*/ 	.short	0x001c
        /*0024*/ 	.byte	0x00, 0xf0, 0x11, 0x00


	//----- nvinfo : EIATTR_KPARAM_INFO
	.align		4
.L_11:
        /*0028*/ 	.byte	0x04, 0x17
        /*002a*/ 	.short	(.L_13 - .L_12)
.L_12:
        /*002c*/ 	.word	0x00000000
        /*0030*/ 	.short	0x0003
        /*0032*/ 	.short	0x0018
        /*0034*/ 	.byte	0x00, 0xf0, 0x11, 0x00


	//----- nvinfo : EIATTR_KPARAM_INFO
	.align		4
.L_13:
        /*0038*/ 	.byte	0x04, 0x17
        /*003a*/ 	.short	(.L_15 - .L_14)
.L_14:
        /*003c*/ 	.word	0x00000000
        /*0040*/ 	.short	0x0002
        /*0042*/ 	.short	0x0010
        /*0044*/ 	.byte	0x00, 0xf5, 0x21, 0x00


	//----- nvinfo : EIATTR_KPARAM_INFO
	.align		4
.L_15:
        /*0048*/ 	.byte	0x04, 0x17
        /*004a*/ 	.short	(.L_17 - .L_16)
.L_16:
        /*004c*/ 	.word	0x00000000
        /*0050*/ 	.short	0x0001
        /*0052*/ 	.short	0x0008
        /*0054*/ 	.byte	0x00, 0xf5, 0x21, 0x00


	//----- nvinfo : EIATTR_KPARAM_INFO
	.align		4
.L_17:
        /*0058*/ 	.byte	0x04, 0x17
        /*005a*/ 	.short	(.L_19 - .L_18)
.L_18:
        /*005c*/ 	.word	0x00000000
        /*0060*/ 	.short	0x0000
        /*0062*/ 	.short	0x0000
        /*0064*/ 	.byte	0x00, 0xf5, 0x21, 0x00


	//----- nvinfo : EIATTR_SPARSE_MMA_MASK
	.align		4
.L_19:
        /*0068*/ 	.byte	0x03, 0x50
        /*006a*/ 	.short	0x0000


	//----- nvinfo : EIATTR_MAXREG_COUNT
	.align		4
        /*006c*/ 	.byte	0x03, 0x1b
        /*006e*/ 	.short	0x00ff


	//----- nvinfo : EIATTR_NUM_BARRIERS
	.align		4
        /*0070*/ 	.byte	0x02, 0x4c
        /*0072*/ 	.byte	0x01
	.zero		1


	//----- nvinfo : EIATTR_MERCURY_ISA_VERSION
	.align		4
        /*0074*/ 	.byte	0x03, 0x5f
        /*0076*/ 	.short	0x0101


	//----- nvinfo : EIATTR_VRC_CTA_INIT_COUNT
	.align		4
        /*0078*/ 	.byte	0x02, 0x4a
	.zero		1
	.zero		1


	//----- nvinfo : EIATTR_EXIT_INSTR_OFFSETS
	.align		4
        /*007c*/ 	.byte	0x04, 0x1c
        /*007e*/ 	.short	(.L_21 - .L_20)


	//   ....[0]....
.L_20:
        /*0080*/ 	.word	0x000005f0


	//   ....[1]....
        /*0084*/ 	.word	0x00000640


	//----- nvinfo : EIATTR_CBANK_PARAM_SIZE
	.align		4
.L_21:
        /*0088*/ 	.byte	0x03, 0x19
        /*008a*/ 	.short	0x0024


	//----- nvinfo : EIATTR_PARAM_CBANK
	.align		4
        /*008c*/ 	.byte	0x04, 0x0a
        /*008e*/ 	.short	(.L_23 - .L_22)
	.align		4
.L_22:
        /*0090*/ 	.word	index@(.nv.constant0._Z12matrixMulGPUPfS_S_iii)
        /*0094*/ 	.short	0x0380
        /*0096*/ 	.short	0x0024


	//----- nvinfo : EIATTR_SW_WAR
	.align		4
.L_23:
        /*0098*/ 	.byte	0x04, 0x36
        /*009a*/ 	.short	(.L_25 - .L_24)
.L_24:
        /*009c*/ 	.word	0x00000008
.L_25:


//--------------------- .nv.callgraph             --------------------------
	.section	.nv.callgraph,"",@"SHT_CUDA_CALLGRAPH"
	.align	4
	.sectionentsize	8
	.align		4
        /*0000*/ 	.word	0x00000000
	.align		4
        /*0004*/ 	.word	0xffffffff
	.align		4
        /*0008*/ 	.word	0x00000000
	.align		4
        /*000c*/ 	.word	0xfffffffe
	.align		4
        /*0010*/ 	.word	0x00000000
	.align		4
        /*0014*/ 	.word	0xfffffffd
	.align		4
        /*0018*/ 	.word	0x00000000
	.align		4
        /*001c*/ 	.word	0xfffffffc


//--------------------- .text._Z12matrixMulGPUPfS_S_iii --------------------------
	.section	.text._Z12matrixMulGPUPfS_S_iii,"ax",@progbits
	.align	128
        .global         _Z12matrixMulGPUPfS_S_iii
        .type           _Z12matrixMulGPUPfS_S_iii,@function
        .size           _Z12matrixMulGPUPfS_S_iii,(.L_x_3 - _Z12matrixMulGPUPfS_S_iii)
        .other          _Z12matrixMulGPUPfS_S_iii,@"STO_CUDA_ENTRY STV_DEFAULT"
_Z12matrixMulGPUPfS_S_iii:
.text._Z12matrixMulGPUPfS_S_iii:
[----:B------:R-:W-:Y:S01]  /*0000*/  LDC R1, c[0x0][0x37c] ;  /* 0x0000df00ff017b82 */ /* 0x000fe20000000800 */
[----:B------:R-:W0:Y:S01]  /*0010*/  S2R R14, SR_TID.Y ;  /* 0x00000000000e7919 */ /* 0x000e220000002200 */
[----:B------:R-:W1:Y:S06]  /*0020*/  LDCU UR10, c[0x0][0x39c] ;  /* 0x00007380ff0a77ac */ /* 0x000e6c0008000800 */
[----:B------:R-:W0:Y:S01]  /*0030*/  LDC R3, c[0x0][0x364] ;  /* 0x0000d900ff037b82 */ /* 0x000e220000000800 */
[----:B------:R-:W-:Y:S01]  /*0040*/  HFMA2 R23, -RZ, RZ, 0, 0 ;  /* 0x00000000ff177431 */ /* 0x000fe200000001ff */
[----:B------:R-:W2:Y:S01]  /*0050*/  S2R R21, SR_TID.X ;  /* 0x0000000000157919 */ /* 0x000ea20000002100 */
[----:B------:R-:W3:Y:S01]  /*0060*/  LDCU UR14, c[0x0][0x3a0] ;  /* 0x00007400ff0e77ac */ /* 0x000ee20008000800 */
[----:B------:R-:W4:Y:S04]  /*0070*/  LDCU.64 UR8, c[0x0][0x358] ;  /* 0x00006b00ff0877ac */ /* 0x000f280008000a00 */
[----:B------:R-:W-:Y:S08]  /*0080*/  S2UR UR4, SR_CTAID.X ;  /* 0x00000000000479c3 */ /* 0x000ff00000002500 */
[----:B------:R-:W0:Y:S01]  /*0090*/  S2UR UR5, SR_CTAID.Y ;  /* 0x00000000000579c3 */ /* 0x000e220000002600 */
[----:B-1----:R-:W-:-:S07]  /*00a0*/  UISETP.GE.AND UP0, UPT, UR10, 0x1, UPT ;  /* 0x000000010a00788c */ /* 0x002fce000bf06270 */
[----:B------:R-:W2:Y:S01]  /*00b0*/  LDC R2, c[0x0][0x360] ;  /* 0x0000d800ff027b82 */ /* 0x000ea20000000800 */
[----:B0-----:R-:W-:Y:S02]  /*00c0*/  IMAD R0, R3, UR5, R14 ;  /* 0x0000000503007c24 */ /* 0x001fe4000f8e020e */
[----:B--2---:R-:W-:Y:S01]  /*00d0*/  IMAD R15, R2, UR4, R21 ;  /* 0x00000004020f7c24 */ /* 0x004fe2000f8e0215 */
[----:B---34-:R-:W-:Y:S06]  /*00e0*/  BRA.U !UP0, `(.L_x_0) ;  /* 0x0000000508347547 */ /* 0x018fec000b800000 */
[----:B------:R-:W0:Y:S01]  /*00f0*/  S2UR UR7, SR_CgaCtaId ;  /* 0x00000000000779c3 */ /* 0x000e220000008800 */
[----:B------:R-:W1:Y:S01]  /*0100*/  LDCU UR11, c[0x0][0x3a0] ;  /* 0x00007400ff0b77ac */ /* 0x000e620008000800 */
[----:B------:R-:W-:Y:S01]  /*0110*/  MOV R23, RZ ;  /* 0x000000ff00177202 */ /* 0x000fe20000000f00 */
[----:B------:R-:W-:Y:S01]  /*0120*/  IMAD R13, R0, UR10, R21 ;  /* 0x0000000a000d7c24 */ /* 0x000fe2000f8e0215 */
[----:B------:R-:W-:Y:S01]  /*0130*/  UMOV UR4, 0x400 ;  /* 0x0000040000047882 */ /* 0x000fe20000000000 */
[----:B------:R-:W-:-:S03]  /*0140*/  UIADD3 UR6, UPT, UPT, UR10, -0x1, URZ ;  /* 0xffffffff0a067890 */ /* 0x000fc6000fffe0ff */
[----:B------:R-:W2:Y:S01]  /*0150*/  LDC R12, c[0x0][0x3a0] ;  /* 0x0000e800ff0c7b82 */ /* 0x000ea20000000800 */
[----:B------:R-:W-:Y:S02]  /*0160*/  UIADD3 UR5, UPT, UPT, UR4, 0x400, URZ ;  /* 0x0000040004057890 */ /* 0x000fe4000fffe0ff */
[----:B------:R-:W-:Y:S01]  /*0170*/  USHF.R.U32.HI UR6, URZ, 0x4, UR6 ;  /* 0x00000004ff067899 */ /* 0x000fe20008011606 */
[----:B------:R-:W3:Y:S04]  /*0180*/  LDCU.64 UR12, c[0x0][0x398] ;  /* 0x00007300ff0c77ac */ /* 0x000ee80008000a00 */
[----:B------:R-:W4:Y:S01]  /*0190*/  LDC.64 R2, c[0x0][0x380] ;  /* 0x0000e000ff027b82 */ /* 0x000f220000000a00 */
[----:B------:R-:W-:Y:S01]  /*01a0*/  UIADD3 UR6, UPT, UPT, -UR6, URZ, URZ ;  /* 0x000000ff06067290 */ /* 0x000fe2000fffe1ff */
[----:B-1----:R-:W-:Y:S01]  /*01b0*/  IMAD R17, R14, UR11, R15 ;  /* 0x0000000b0e117c24 */ /* 0x002fe2000f8e020f */
[----:B0-----:R-:W-:-:S02]  /*01c0*/  ULEA UR4, UR7, UR4, 0x18 ;  /* 0x0000000407047291 */ /* 0x001fc4000f8ec0ff */
[----:B------:R-:W-:-:S04]  /*01d0*/  ULEA UR5, UR7, UR5, 0x18 ;  /* 0x0000000507057291 */ /* 0x000fc8000f8ec0ff */
[C---:B------:R-:W-:Y:S02]  /*01e0*/  LEA R16, R14.reuse, UR4, 0x6 ;  /* 0x000000040e107c11 */ /* 0x040fe4000f8e30ff */
[C---:B------:R-:W-:Y:S02]  /*01f0*/  LEA R19, R21.reuse, UR5, 0x2 ;  /* 0x0000000515137c11 */ /* 0x040fe4000f8e10ff */
[----:B------:R-:W-:Y:S02]  /*0200*/  LEA R20, R21, R16, 0x2 ;  /* 0x0000001015147211 */ /* 0x000fe400078e10ff */
[----:B---3--:R-:W-:-:S07]  /*0210*/  LEA R18, R14, R19, 0x6 ;  /* 0x000000130e127211 */ /* 0x008fce00078e30ff */
.L_x_1:
[----:B------:R-:W-:Y:S01]  /*0220*/  ISETP.GE.AND P0, PT, R14, UR13, PT ;  /* 0x0000000d0e007c0c */ /* 0x000fe2000bf06270 */
[----:B------:R-:W-:Y:S01]  /*0230*/  HFMA2 R29, -RZ, RZ, 0, 0 ;  /* 0x00000000ff1d7431 */ /* 0x000fe200000001ff */
[----:B------:R-:W-:Y:S01]  /*0240*/  ISETP.GE.AND P1, PT, R21, UR13, PT ;  /* 0x0000000d15007c0c */ /* 0x000fe2000bf26270 */
[----:B----4-:R-:W-:Y:S01]  /*0250*/  IMAD.WIDE R4, R13, 0x4, R2 ;  /* 0x000000040d047825 */ /* 0x010fe200078e0202 */
[----:B--2---:R-:W-:Y:S02]  /*0260*/  ISETP.GE.OR P0, PT, R15, R12, P0 ;  /* 0x0000000c0f00720c */ /* 0x004fe40000706670 */
[----:B------:R-:W-:Y:S02]  /*0270*/  ISETP.GE.OR P1, PT, R0, UR12, P1 ;  /* 0x0000000c00007c0c */ /* 0x000fe40008f26670 */
[----:B------:R-:W-:-:S09]  /*0280*/  MOV R27, RZ ;  /* 0x000000ff001b7202 */ /* 0x000fd20000000f00 */
[----:B------:R-:W0:Y:S02]  /*0290*/  @!P0 LDC.64 R6, c[0x0][0x388] ;  /* 0x0000e200ff068b82 */ /* 0x000e240000000a00 */
[----:B------:R-:W2:Y:S01]  /*02a0*/  @!P1 LDG.E R27, desc[UR8][R4.64] ;  /* 0x00000008041b9981 */ /* 0x000ea2000c1e1900 */
[----:B0-----:R-:W-:-:S05]  /*02b0*/  @!P0 IMAD.WIDE R6, R17, 0x4, R6 ;  /* 0x0000000411068825 */ /* 0x001fca00078e0206 */
[----:B------:R-:W3:Y:S01]  /*02c0*/  @!P0 LDG.E R29, desc[UR8][R6.64] ;  /* 0x00000008061d8981 */ /* 0x000ee2000c1e1900 */
[----:B------:R-:W-:-:S04]  /*02d0*/  UIADD3 UR6, UPT, UPT, UR6, 0x1, URZ ;  /* 0x0000000106067890 */ /* 0x000fc8000fffe0ff */
[----:B------:R-:W-:Y:S01]  /*02e0*/  UISETP.NE.AND UP0, UPT, UR6, 0x1, UPT ;  /* 0x000000010600788c */ /* 0x000fe2000bf05270 */
[----:B------:R-:W-:Y:S02]  /*02f0*/  IADD3 R13, PT, PT, R13, 0x10, RZ ;  /* 0x000000100d0d7810 */ /* 0x000fe40007ffe0ff */
[----:B------:R-:W-:Y:S02]  /*0300*/  IADD3 R21, PT, PT, R21, 0x10, RZ ;  /* 0x0000001015157810 */ /* 0x000fe40007ffe0ff */
[----:B------:R-:W-:Y:S02]  /*0310*/  IADD3 R14, PT, PT, R14, 0x10, RZ ;  /* 0x000000100e0e7810 */ /* 0x000fe40007ffe0ff */
[----:B------:R-:W-:Y:S01]  /*0320*/  LEA R17, R12, R17, 0x4 ;  /* 0x000000110c117211 */ /* 0x000fe200078e20ff */
[----:B--2---:R-:W-:Y:S04]  /*0330*/  STS [R20], R27 ;  /* 0x0000001b14007388 */ /* 0x004fe80000000800 */
[----:B---3--:R-:W-:Y:S01]  /*0340*/  STS [R18], R29 ;  /* 0x0000001d12007388 */ /* 0x008fe20000000800 */
[----:B------:R-:W-:Y:S06]  /*0350*/  BAR.SYNC.DEFER_BLOCKING 0x0 ;  /* 0x0000000000007b1d */ /* 0x000fec0000010000 */
[----:B------:R-:W-:Y:S04]  /*0360*/  LDS R22, [R19] ;  /* 0x0000000013167984 */ /* 0x000fe80000000800 */
[----:B------:R-:W0:Y:S04]  /*0370*/  LDS.128 R8, [R16] ;  /* 0x0000000010087984 */ /* 0x000e280000000c00 */
[----:B------:R-:W1:Y:S04]  /*0380*/  LDS R26, [R19+0x40] ;  /* 0x00004000131a7984 */ /* 0x000e680000000800 */
[----:B------:R-:W2:Y:S04]  /*0390*/  LDS R25, [R19+0x80] ;  /* 0x0000800013197984 */ /* 0x000ea80000000800 */
[----:B------:R-:W3:Y:S04]  /*03a0*/  LDS R24, [R19+0xc0] ;  /* 0x0000c00013187984 */ /* 0x000ee80000000800 */
[----:B------:R-:W-:Y:S04]  /*03b0*/  LDS.128 R4, [R16+0x10] ;  /* 0x0000100010047984 */ /* 0x000fe80000000c00 */
[----:B------:R-:W-:Y:S01]  /*03c0*/  LDS R27, [R19+0x200] ;  /* 0x00020000131b7984 */ /* 0x000fe20000000800 */
[----:B0-----:R-:W-:-:S03]  /*03d0*/  FFMA R8, R8, R22, R23 ;  /* 0x0000001608087223 */ /* 0x001fc60000000017 */
[----:B------:R-:W0:Y:S01]  /*03e0*/  LDS R23, [R19+0x100] ;  /* 0x0001000013177984 */ /* 0x000e220000000800 */
[----:B-1----:R-:W-:-:S03]  /*03f0*/  FFMA R8, R26, R9, R8 ;  /* 0x000000091a087223 */ /* 0x002fc60000000008 */
[----:B------:R-:W1:Y:S01]  /*0400*/  LDS R22, [R19+0x140] ;  /* 0x0001400013167984 */ /* 0x000e620000000800 */
[----:B--2---:R-:W-:-:S03]  /*0410*/  FFMA R9, R25, R10, R8 ;  /* 0x0000000a19097223 */ /* 0x004fc60000000008 */
[----:B------:R-:W2:Y:S01]  /*0420*/  LDS R25, [R19+0x180] ;  /* 0x0001800013197984 */ /* 0x000ea20000000800 */
[----:B---3--:R-:W-:-:S03]  /*0430*/  FFMA R9, R24, R11, R9 ;  /* 0x0000000b18097223 */ /* 0x008fc60000000009 */
[----:B------:R-:W3:Y:S04]  /*0440*/  LDS R26, [R19+0x1c0] ;  /* 0x0001c000131a7984 */ /* 0x000ee80000000800 */
[----:B------:R-:W-:Y:S01]  /*0450*/  LDS R24, [R19+0x240] ;  /* 0x0002400013187984 */ /* 0x000fe20000000800 */
[----:B0-----:R-:W-:-:S03]  /*0460*/  FFMA R23, R4, R23, R9 ;  /* 0x0000001704177223 */ /* 0x001fc60000000009 */
[----:B------:R-:W0:Y:S01]  /*0470*/  LDS.128 R8, [R16+0x20] ;  /* 0x0000200010087984 */ /* 0x000e220000000c00 */
[----:B-1----:R-:W-:-:S03]  /*0480*/  FFMA R22, R22, R5, R23 ;  /* 0x0000000516167223 */ /* 0x002fc60000000017 */
[----:B------:R-:W1:Y:S01]  /*0490*/  LDS R23, [R19+0x280] ;  /* 0x0002800013177984 */ /* 0x000e620000000800 */
[----:B--2---:R-:W-:-:S03]  /*04a0*/  FFMA R25, R25, R6, R22 ;  /* 0x0000000619197223 */ /* 0x004fc60000000016 */
[----:B------:R-:W2:Y:S01]  /*04b0*/  LDS R22, [R19+0x2c0] ;  /* 0x0002c00013167984 */ /* 0x000ea20000000800 */
[----:B---3--:R-:W-:-:S03]  /*04c0*/  FFMA R7, R26, R7, R25 ;  /* 0x000000071a077223 */ /* 0x008fc60000000019 */
[----:B------:R-:W-:Y:S01]  /*04d0*/  LDS R25, [R19+0x300] ;  /* 0x0003000013197984 */ /* 0x000fe20000000800 */
[----:B0-----:R-:W-:-:S03]  /*04e0*/  FFMA R27, R8, R27, R7 ;  /* 0x0000001b081b7223 */ /* 0x001fc60000000007 */
[----:B------:R-:W0:Y:S01]  /*04f0*/  LDS.128 R4, [R16+0x30] ;  /* 0x0000300010047984 */ /* 0x000e220000000c00 */
[----:B------:R-:W-:-:S03]  /*0500*/  FFMA R24, R24, R9, R27 ;  /* 0x0000000918187223 */ /* 0x000fc6000000001b */
[----:B------:R-:W3:Y:S04]  /*0510*/  LDS R27, [R19+0x340] ;  /* 0x00034000131b7984 */ /* 0x000ee80000000800 */
[----:B------:R-:W4:Y:S04]  /*0520*/  LDS R9, [R19+0x380] ;  /* 0x0003800013097984 */ /* 0x000f280000000800 */
[----:B------:R-:W5:Y:S01]  /*0530*/  LDS R8, [R19+0x3c0] ;  /* 0x0003c00013087984 */ /* 0x000f620000000800 */
[----:B-1----:R-:W-:-:S04]  /*0540*/  FFMA R23, R23, R10, R24 ;  /* 0x0000000a17177223 */ /* 0x002fc80000000018 */
[----:B--2---:R-:W-:-:S04]  /*0550*/  FFMA R11, R22, R11, R23 ;  /* 0x0000000b160b7223 */ /* 0x004fc80000000017 */
[----:B0-----:R-:W-:-:S04]  /*0560*/  FFMA R4, R4, R25, R11 ;  /* 0x0000001904047223 */ /* 0x001fc8000000000b */
[----:B---3--:R-:W-:-:S04]  /*0570*/  FFMA R4, R27, R5, R4 ;  /* 0x000000051b047223 */ /* 0x008fc80000000004 */
[----:B----4-:R-:W-:-:S04]  /*0580*/  FFMA R9, R9, R6, R4 ;  /* 0x0000000609097223 */ /* 0x010fc80000000004 */
[----:B-----5:R-:W-:Y:S01]  /*0590*/  FFMA R23, R8, R7, R9 ;  /* 0x0000000708177223 */ /* 0x020fe20000000009 */
[----:B------:R-:W-:Y:S06]  /*05a0*/  BAR.SYNC.DEFER_BLOCKING 0x0 ;  /* 0x0000000000007b1d */ /* 0x000fec0000010000 */
[----:B------:R-:W-:Y:S05]  /*05b0*/  BRA.U UP0, `(.L_x_1) ;  /* 0xfffffffd00187547 */ /* 0x000fea000b83ffff */
.L_x_0:
[----:B------:R-:W0:Y:S01]  /*05c0*/  LDCU UR4, c[0x0][0x398] ;  /* 0x00007300ff0477ac */ /* 0x000e220008000800 */
[----:B------:R-:W-:-:S04]  /*05d0*/  ISETP.GE.AND P0, PT, R15, UR14, PT ;  /* 0x0000000e0f007c0c */ /* 0x000fc8000bf06270 */
[----:B0-----:R-:W-:-:S13]  /*05e0*/  ISETP.GE.OR P0, PT, R0, UR4, P0 ;  /* 0x0000000400007c0c */ /* 0x001fda0008706670 */
[----:B------:R-:W-:Y:S05]  /*05f0*/  @P0 EXIT ;  /* 0x000000000000094d */ /* 0x000fea0003800000 */
[----:B------:R-:W0:Y:S01]  /*0600*/  LDC.64 R2, c[0x0][0x390] ;  /* 0x0000e400ff027b82 */ /* 0x000e220000000a00 */
[----:B------:R-:W-:-:S04]  /*0610*/  IMAD R15, R0, UR14, R15 ;  /* 0x0000000e000f7c24 */ /* 0x000fc8000f8e020f */
[----:B0-----:R-:W-:-:S05]  /*0620*/  IMAD.WIDE R2, R15, 0x4, R2 ;  /* 0x000000040f027825 */ /* 0x001fca00078e0202 */
[----:B------:R-:W-:Y:S01]  /*0630*/  STG.E desc[UR8][R2.64], R23 ;  /* 0x0000001702007986 */ /* 0x000fe2000c101908 */
[----:B------:R-:W-:Y:S05]  /*0640*/  EXIT ;  /* 0x000000000000794d */ /* 0x000fea0003800000 */
.L_x_2:
[----:B------:R-:W-:-:S00]  /*0650*/  BRA `(.L_x_2) ;  /* 0xfffffffc00fc7947 */ /* 0x000fc0000383ffff */
[----:B------:R-:W-:-:S00]  /*0660*/  NOP ;  /* 0x0000000000007918 */ /* 0x000fc00000000000 */
        /* <DEDUP_REMOVED lines=9> */
.L_x_3:


//--------------------- .nv.shared._Z12matrixMulGPUPfS_S_iii --------------------------
	.section	.nv.shared._Z12matrixMulGPUPfS_S_iii,"aw",@nobits
	.sectionflags	@""
	.align	4
.nv.shared._Z12matrixMulGPUPfS_S_iii:
	.zero		3072


//--------------------- .nv.shared.reserved.0     --------------------------
	.section	.nv.shared.reserved.0,"aw",@nobits
	.weak		__nv_reservedSMEM_offset_0_alias
	.size		__nv_reservedSMEM_offset_0_alias, 0, 64
	.other		__nv_reservedSMEM_offset_0_alias,@"STO_CUDA_RESERVED_SHARED STV_DEFAULT"
__nv_reservedSMEM_offset_0_alias:
	.zero		0
	.zero		64


//--------------------- .nv.constant0._Z12matrixMulGPUPfS_S_iii --------------------------
	.section	.nv.constant0._Z12matrixMulGPUPfS_S_iii,"a",@progbits
	.sectionflags	@""
	.align	4
.nv.constant0._Z12matrixMulGPUPfS_S_iii:
	.zero		932


//--------------------- SYMBOLS --------------------------

	.type		.nv.reservedSmem.offset0,@object
	.size		.nv.reservedSmem.offset0,0x4
	.type		.nv.reservedSmem.cap,@object
	.size		.nv.reservedSmem.cap,0x4
